//
// Generated by NVIDIA NVVM Compiler
//
// Compiler Build ID: CL-36424714
// Cuda compilation tools, release 13.0, V13.0.88
// Based on NVVM 20.0.0
//

.version 9.0
.target sm_100
.address_size 64

	// .globl	_Z14calculateAreasiidPd

.visible .entry _Z14calculateAreasiidPd(
	.param .u32 _Z14calculateAreasiidPd_param_0,
	.param .u32 _Z14calculateAreasiidPd_param_1,
	.param .f64 _Z14calculateAreasiidPd_param_2,
	.param .u64 .ptr .align 1 _Z14calculateAreasiidPd_param_3
)
{
	.reg .pred 	%p<3>;
	.reg .b32 	%r<5>;
	.reg .b64 	%rd<5>;
	.reg .b64 	%fd<10>;

	ld.param.u32 	%r2, [_Z14calculateAreasiidPd_param_0];
	ld.param.u32 	%r3, [_Z14calculateAreasiidPd_param_1];
	ld.param.f64 	%fd1, [_Z14calculateAreasiidPd_param_2];
	ld.param.u64 	%rd1, [_Z14calculateAreasiidPd_param_3];
	mov.u32 	%r4, %tid.x;
	add.s32 	%r1, %r2, %r4;
	setp.ge.s32 	%p1, %r1, %r3;
	@%p1 bra 	$L__BB0_2;
	cvt.rn.f64.s32 	%fd2, %r1;
	mul.f64 	%fd3, %fd1, %fd2;
	mul.f64 	%fd4, %fd3, %fd3;
	mov.f64 	%fd5, 0d3FF0000000000000;
	sub.f64 	%fd6, %fd5, %fd4;
	cvta.to.global.u64 	%rd2, %rd1;
	sqrt.rn.f64 	%fd7, %fd6;
	setp.lt.f64 	%p2, %fd6, 0d3CB0000000000000;
	selp.f64 	%fd8, 0d0000000000000000, %fd7, %p2;
	mul.f64 	%fd9, %fd1, %fd8;
	mul.wide.s32 	%rd3, %r1, 8;
	add.s64 	%rd4, %rd2, %rd3;
	st.global.f64 	[%rd4], %fd9;
$L__BB0_2:
	ret;

}


// ===== COMPILED SASS (sm_100) =====

	.target	sm_100

	.elftype	@"ET_EXEC"


//--------------------- .note.nv.tkinfo           --------------------------
	.section	.note.nv.tkinfo,"",@"SHT_NOTE"
	.sectionflags	@"SHF_NOTE_NV_TKINFO"
	.tkinfo
        /*0018*/ 	.word	0x00000002
        /*0030*/ 	.string	""
        /*0030*/ 	.string	"ptxas"
        /*0030*/ 	.string	"Cuda compilation tools, release 13.0, V13.0.88"
        /*0030*/ 	.string	"Build cuda_13.0.r13.0/compiler.36424714_0"
        /*0030*/ 	.string	"-arch sm_100 -m 64 "



//--------------------- .note.nv.cuinfo           --------------------------
	.section	.note.nv.cuinfo,"",@"SHT_NOTE"
	.sectionflags	@"SHF_NOTE_NV_CUINFO"
        /*0018*/ 	.short	0x0002
        /*001a*/ 	.short	0x0064
        /*001c*/ 	.short	0x0082
	.zero		2


//--------------------- .nv.info                  --------------------------
	.section	.nv.info,"",@"SHT_CUDA_INFO"
	.align	4


	//----- nvinfo : EIATTR_REGCOUNT
	.align		4
        /*0000*/ 	.byte	0x04, 0x2f
        /*0002*/ 	.short	(.L_1 - .L_0)
	.align		4
.L_0:
        /*0004*/ 	.word	index@(_Z14calculateAreasiidPd)
        /*0008*/ 	.word	0x00000012


	//----- nvinfo : EIATTR_FRAME_SIZE
	.align		4
.L_1:
        /*000c*/ 	.byte	0x04, 0x11
        /*000e*/ 	.short	(.L_3 - .L_2)
	.align		4
.L_2:
        /*0010*/ 	.word	index@($__internal_0_$__cuda_sm20_dsqrt_rn_f64_mediumpath_v1)
        /*0014*/ 	.word	0x00000000


	//----- nvinfo : EIATTR_FRAME_SIZE
	.align		4
.L_3:
        /*0018*/ 	.byte	0x04, 0x11
        /*001a*/ 	.short	(.L_5 - .L_4)
	.align		4
.L_4:
        /*001c*/ 	.word	index@(_Z14calculateAreasiidPd)
        /*0020*/ 	.word	0x00000000


	//----- nvinfo : EIATTR_MIN_STACK_SIZE
	.align		4
.L_5:
        /*0024*/ 	.byte	0x04, 0x12
        /*0026*/ 	.short	(.L_7 - .L_6)
	.align		4
.L_6:
        /*0028*/ 	.word	index@(_Z14calculateAreasiidPd)
        /*002c*/ 	.word	0x00000000
.L_7:


//--------------------- .nv.compat                --------------------------
	.section	.nv.compat,"",@"SHT_CUDA_COMPAT_INFO"
	.align	4
        /*0000*/ 	.byte	0x02, 0x09, 0x00, 0x00, 0x02, 0x02, 0x01, 0x00, 0x02, 0x05, 0x05, 0x00, 0x03, 0x07, 0x01, 0x01
        /*0010*/ 	.byte	0x02, 0x03, 0x00, 0x00, 0x02, 0x06, 0x01, 0x00, 0x04, 0x0b, 0x08, 0x00, 0x01, 0x00, 0x00, 0x00
        /*0020*/ 	.byte	0x00, 0x00, 0x00, 0x00


//--------------------- .nv.info._Z14calculateAreasiidPd --------------------------
	.section	.nv.info._Z14calculateAreasiidPd,"",@"SHT_CUDA_INFO"
	.sectionflags	@""
	.align	4


	//----- nvinfo : EIATTR_CUDA_API_VERSION
	.align		4
        /*0000*/ 	.byte	0x04, 0x37
        /*0002*/ 	.short	(.L_9 - .L_8)
.L_8:
        /*0004*/ 	.word	0x00000082


	//----- nvinfo : EIATTR_KPARAM_INFO
	.align		4
.L_9:
        /*0008*/ 	.byte	0x04, 0x17
        /*000a*/ 	.short	(.L_11 - .L_10)
.L_10:
        /*000c*/ 	.word	0x00000000
        /*0010*/ 	.short	0x0003
        /*0012*/ 	.short	0x0010
        /*0014*/ 	.byte	0x00, 0xf5, 0x21, 0x00


	//----- nvinfo : EIATTR_KPARAM_INFO
	.align		4
.L_11:
        /*0018*/ 	.byte	0x04, 0x17
        /*001a*/ 	.short	(.L_13 - .L_12)
.L_12:
        /*001c*/ 	.word	0x00000000
        /*0020*/ 	.short	0x0002
        /*0022*/ 	.short	0x0008
        /*0024*/ 	.byte	0x00, 0xf0, 0x21, 0x00


	//----- nvinfo : EIATTR_KPARAM_INFO
	.align		4
.L_13:
        /*0028*/ 	.byte	0x04, 0x17
        /*002a*/ 	.short	(.L_15 - .L_14)
.L_14:
        /*002c*/ 	.word	0x00000000
        /*0030*/ 	.short	0x0001
        /*0032*/ 	.short	0x0004
        /*0034*/ 	.byte	0x00, 0xf0, 0x11, 0x00


	//----- nvinfo : EIATTR_KPARAM_INFO
	.align		4
.L_15:
        /*0038*/ 	.byte	0x04, 0x17
        /*003a*/ 	.short	(.L_17 - .L_16)
.L_16:
        /*003c*/ 	.word	0x00000000
        /*0040*/ 	.short	0x0000
        /*0042*/ 	.short	0x0000
        /*0044*/ 	.byte	0x00, 0xf0, 0x11, 0x00


	//----- nvinfo : EIATTR_SPARSE_MMA_MASK
	.align		4
.L_17:
        /*0048*/ 	.byte	0x03, 0x50
        /*004a*/ 	.short	0x0000


	//----- nvinfo : EIATTR_MAXREG_COUNT
	.align		4
        /*004c*/ 	.byte	0x03, 0x1b
        /*004e*/ 	.short	0x00ff


	//----- nvinfo : EIATTR_MERCURY_ISA_VERSION
	.align		4
        /*0050*/ 	.byte	0x03, 0x5f
        /*0052*/ 	.short	0x0101


	//----- nvinfo : EIATTR_VRC_CTA_INIT_COUNT
	.align		4
        /*0054*/ 	.byte	0x02, 0x4a
	.zero		1
	.zero		1


	//----- nvinfo : EIATTR_EXIT_INSTR_OFFSETS
	.align		4
        /*0058*/ 	.byte	0x04, 0x1c
        /*005a*/ 	.short	(.L_19 - .L_18)


	//   ....[0]....
.L_18:
        /*005c*/ 	.word	0x00000050


	//   ....[1]....
        /*0060*/ 	.word	0x00000290


	//----- nvinfo : EIATTR_CRS_STACK_SIZE
	.align		4
.L_19:
        /*0064*/ 	.byte	0x04, 0x1e
        /*0066*/ 	.short	(.L_21 - .L_20)
.L_20:
        /*0068*/ 	.word	0x00000000


	//----- nvinfo : EIATTR_CBANK_PARAM_SIZE
	.align		4
.L_21:
        /*006c*/ 	.byte	0x03, 0x19
        /*006e*/ 	.short	0x0018


	//----- nvinfo : EIATTR_PARAM_CBANK
	.align		4
        /*0070*/ 	.byte	0x04, 0x0a
        /*0072*/ 	.short	(.L_23 - .L_22)
	.align		4
.L_22:
        /*0074*/ 	.word	index@(.nv.constant0._Z14calculateAreasiidPd)
        /*0078*/ 	.short	0x0380
        /*007a*/ 	.short	0x0018


	//----- nvinfo : EIATTR_SW_WAR
	.align		4
.L_23:
        /*007c*/ 	.byte	0x04, 0x36
        /*007e*/ 	.short	(.L_25 - .L_24)
.L_24:
        /*0080*/ 	.word	0x00000008
.L_25:


//--------------------- .nv.callgraph             --------------------------
	.section	.nv.callgraph,"",@"SHT_CUDA_CALLGRAPH"
	.align	4
	.sectionentsize	8
	.align		4
        /*0000*/ 	.word	0x00000000
	.align		4
        /*0004*/ 	.word	0xffffffff
	.align		4
        /*0008*/ 	.word	0x00000000
	.align		4
        /*000c*/ 	.word	0xfffffffe
	.align		4
        /*0010*/ 	.word	0x00000000
	.align		4
        /*0014*/ 	.word	0xfffffffd
	.align		4
        /*0018*/ 	.word	0x00000000
	.align		4
        /*001c*/ 	.word	0xfffffffc


//--------------------- .text._Z14calculateAreasiidPd --------------------------
	.section	.text._Z14calculateAreasiidPd,"ax",@progbits
	.align	128
        .global         _Z14calculateAreasiidPd
        .type           _Z14calculateAreasiidPd,@function
        .size           _Z14calculateAreasiidPd,(.L_x_7 - _Z14calculateAreasiidPd)
        .other          _Z14calculateAreasiidPd,@"STO_CUDA_ENTRY STV_DEFAULT"
_Z14calculateAreasiidPd:
.text._Z14calculateAreasiidPd:
[----:B------:R-:W-:Y:S01]  /*0000*/  LDC R1, c[0x0][0x37c] ;  /* 0x0000df00ff017b82 */ /* 0x000fe20000000800 */
[----:B------:R-:W0:Y:S01]  /*0010*/  S2R R0, SR_TID.X ;  /* 0x0000000000007919 */ /* 0x000e220000002100 */
[----:B------:R-:W0:Y:S02]  /*0020*/  LDCU.64 UR4, c[0x0][0x380] ;  /* 0x00007000ff0477ac */ /* 0x000e240008000a00 */
[----:B0-----:R-:W-:-:S05]  /*0030*/  VIADD R0, R0, UR4 ;  /* 0x0000000400007c36 */ /* 0x001fca0008000000 */
[----:B------:R-:W-:-:S13]  /*0040*/  ISETP.GE.AND P0, PT, R0, UR5, PT ;  /* 0x0000000500007c0c */ /* 0x000fda000bf06270 */
[----:B------:R-:W-:Y:S05]  /*0050*/  @P0 EXIT ;  /* 0x000000000000094d */ /* 0x000fea0003800000 */
[----:B------:R-:W0:Y:S01]  /*0060*/  LDCU.64 UR4, c[0x0][0x388] ;  /* 0x00007100ff0477ac */ /* 0x000e220008000a00 */
[----:B------:R-:W0:Y:S01]  /*0070*/  I2F.F64 R2, R0 ;  /* 0x0000000000027312 */ /* 0x000e220000201c00 */
[----:B------:R-:W-:Y:S01]  /*0080*/  IMAD.MOV.U32 R8, RZ, RZ, 0x0 ;  /* 0x00000000ff087424 */ /* 0x000fe200078e00ff */
[----:B------:R-:W-:Y:S01]  /*0090*/  MOV R9, 0x3fd80000 ;  /* 0x3fd8000000097802 */ /* 0x000fe20000000f00 */
[----:B------:R-:W-:Y:S01]  /*00a0*/  BSSY.RECONVERGENT B0, `(.L_x_0) ;  /* 0x0000016000007945 */ /* 0x000fe20003800200 */
[----:B0-----:R-:W-:Y:S01]  /*00b0*/  DMUL R2, R2, UR4 ;  /* 0x0000000402027c28 */ /* 0x001fe20008000000 */
[----:B------:R-:W0:Y:S07]  /*00c0*/  LDCU.64 UR4, c[0x0][0x358] ;  /* 0x00006b00ff0477ac */ /* 0x000e2e0008000a00 */
[----:B------:R-:W-:-:S06]  /*00d0*/  DFMA R2, -R2, R2, 1 ;  /* 0x3ff000000202742b */ /* 0x000fcc0000000102 */
[----:B------:R-:W1:Y:S04]  /*00e0*/  MUFU.RSQ64H R7, R3 ;  /* 0x0000000300077308 */ /* 0x000e680000001c00 */
[----:B------:R-:W-:-:S05]  /*00f0*/  VIADD R6, R3, 0xfcb00000 ;  /* 0xfcb0000003067836 */ /* 0x000fca0000000000 */
[----:B------:R-:W-:Y:S01]  /*0100*/  ISETP.GE.U32.AND P0, PT, R6, 0x7ca00000, PT ;  /* 0x7ca000000600780c */ /* 0x000fe20003f06070 */
[----:B-1----:R-:W-:-:S08]  /*0110*/  DMUL R4, R6, R6 ;  /* 0x0000000606047228 */ /* 0x002fd00000000000 */
[----:B------:R-:W-:-:S08]  /*0120*/  DFMA R4, R2, -R4, 1 ;  /* 0x3ff000000204742b */ /* 0x000fd00000000804 */
[----:B------:R-:W-:Y:S02]  /*0130*/  DFMA R8, R4, R8, 0.5 ;  /* 0x3fe000000408742b */ /* 0x000fe40000000008 */
[----:B------:R-:W-:-:S08]  /*0140*/  DMUL R4, R6, R4 ;  /* 0x0000000406047228 */ /* 0x000fd00000000000 */
[----:B------:R-:W-:-:S08]  /*0150*/  DFMA R8, R8, R4, R6 ;  /* 0x000000040808722b */ /* 0x000fd00000000006 */
[----:B------:R-:W-:Y:S02]  /*0160*/  DMUL R10, R2, R8 ;  /* 0x00000008020a7228 */ /* 0x000fe40000000000 */
[----:B------:R-:W-:Y:S02]  /*0170*/  VIADD R15, R9, 0xfff00000 ;  /* 0xfff00000090f7836 */ /* 0x000fe40000000000 */
[----:B------:R-:W-:-:S04]  /*0180*/  IMAD.MOV.U32 R14, RZ, RZ, R8 ;  /* 0x000000ffff0e7224 */ /* 0x000fc800078e0008 */
[----:B------:R-:W-:-:S08]  /*0190*/  DFMA R12, R10, -R10, R2 ;  /* 0x8000000a0a0c722b */ /* 0x000fd00000000002 */
[----:B------:R-:W-:Y:S01]  /*01a0*/  DFMA R4, R12, R14, R10 ;  /* 0x0000000e0c04722b */ /* 0x000fe2000000000a */
[----:B0-----:R-:W-:Y:S10]  /*01b0*/  @!P0 BRA `(.L_x_1) ;  /* 0x0000000000108947 */ /* 0x001ff40003800000 */
[----:B------:R-:W-:-:S07]  /*01c0*/  MOV R4, 0x1e0 ;  /* 0x000001e000047802 */ /* 0x000fce0000000f00 */
[----:B------:R-:W-:Y:S05]  /*01d0*/  CALL.REL.NOINC `($__internal_0_$__cuda_sm20_dsqrt_rn_f64_mediumpath_v1) ;  /* 0x0000000000307944 */ /* 0x000fea0003c00000 */
[----:B------:R-:W-:Y:S01]  /*01e0*/  IMAD.MOV.U32 R4, RZ, RZ, R6 ;  /* 0x000000ffff047224 */ /* 0x000fe200078e0006 */
[----:B------:R-:W-:-:S07]  /*01f0*/  MOV R5, R7 ;  /* 0x0000000700057202 */ /* 0x000fce0000000f00 */
.L_x_1:
[----:B------:R-:W-:Y:S05]  /*0200*/  BSYNC.RECONVERGENT B0 ;  /* 0x0000000000007941 */ /* 0x000fea0003800200 */
.L_x_0:
[----:B------:R-:W0:Y:S01]  /*0210*/  LDC.64 R6, c[0x0][0x390] ;  /* 0x0000e400ff067b82 */ /* 0x000e220000000a00 */
[----:B------:R-:W1:Y:S01]  /*0220*/  LDCU.64 UR6, c[0x0][0x388] ;  /* 0x00007100ff0677ac */ /* 0x000e620008000a00 */
[----:B------:R-:W-:-:S06]  /*0230*/  DSETP.GEU.AND P0, PT, R2, 2.2204460492503130808e-16, PT ;  /* 0x3cb000000200742a */ /* 0x000fcc0003f0e000 */
[----:B------:R-:W-:Y:S02]  /*0240*/  FSEL R2, R4, RZ, P0 ;  /* 0x000000ff04027208 */ /* 0x000fe40000000000 */
[----:B------:R-:W-:-:S06]  /*0250*/  FSEL R3, R5, RZ, P0 ;  /* 0x000000ff05037208 */ /* 0x000fcc0000000000 */
[----:B-1----:R-:W-:Y:S01]  /*0260*/  DMUL R2, R2, UR6 ;  /* 0x0000000602027c28 */ /* 0x002fe20008000000 */
[----:B0-----:R-:W-:-:S06]  /*0270*/  IMAD.WIDE R4, R0, 0x8, R6 ;  /* 0x0000000800047825 */ /* 0x001fcc00078e0206 */
[----:B------:R-:W-:Y:S01]  /*0280*/  STG.E.64 desc[UR4][R4.64], R2 ;  /* 0x0000000204007986 */ /* 0x000fe2000c101b04 */
[----:B------:R-:W-:Y:S05]  /*0290*/  EXIT ;  /* 0x000000000000794d */ /* 0x000fea0003800000 */
        .weak           $__internal_0_$__cuda_sm20_dsqrt_rn_f64_mediumpath_v1
        .type           $__internal_0_$__cuda_sm20_dsqrt_rn_f64_mediumpath_v1,@function
        .size           $__internal_0_$__cuda_sm20_dsqrt_rn_f64_mediumpath_v1,(.L_x_7 - $__internal_0_$__cuda_sm20_dsqrt_rn_f64_mediumpath_v1)
$__internal_0_$__cuda_sm20_dsqrt_rn_f64_mediumpath_v1:
[----:B------:R-:W-:Y:S01]  /*02a0*/  ISETP.GE.U32.AND P0, PT, R6, -0x3400000, PT ;  /* 0xfcc000000600780c */ /* 0x000fe20003f06070 */
[----:B------:R-:W-:Y:S01]  /*02b0*/  BSSY.RECONVERGENT B1, `(.L_x_2) ;  /* 0x0000024000017945 */ /* 0x000fe20003800200 */
[----:B------:R-:W-:-:S11]  /*02c0*/  IMAD.MOV.U32 R9, RZ, RZ, R15 ;  /* 0x000000ffff097224 */ /* 0x000fd600078e000f */
[----:B------:R-:W-:Y:S05]  /*02d0*/  @!P0 BRA `(.L_x_3) ;  /* 0x0000000000208947 */ /* 0x000fea0003800000 */
[----:B------:R-:W-:-:S10]  /*02e0*/  DFMA.RM R8, R12, R8, R10 ;  /* 0x000000080c08722b */ /* 0x000fd4000000400a */
[----:B------:R-:W-:-:S05]  /*02f0*/  IADD3 R10, P0, PT, R8, 0x1, RZ ;  /* 0x00000001080a7810 */ /* 0x000fca0007f1e0ff */
[----:B------:R-:W-:-:S06]  /*0300*/  IMAD.X R11, RZ, RZ, R9, P0 ;  /* 0x000000ffff0b7224 */ /* 0x000fcc00000e0609 */
[----:B------:R-:W-:-:S08]  /*0310*/  DFMA.RP R6, -R8, R10, R2 ;  /* 0x0000000a0806722b */ /* 0x000fd00000008102 */
[----:B------:R-:W-:-:S06]  /*0320*/  DSETP.GT.AND P0, PT, R6, RZ, PT ;  /* 0x000000ff0600722a */ /* 0x000fcc0003f04000 */
[----:B------:R-:W-:Y:S02]  /*0330*/  FSEL R6, R10, R8, P0 ;  /* 0x000000080a067208 */ /* 0x000fe40000000000 */
[----:B------:R-:W-:Y:S01]  /*0340*/  FSEL R7, R11, R9, P0 ;  /* 0x000000090b077208 */ /* 0x000fe20000000000 */
[----:B------:R-:W-:Y:S06]  /*0350*/  BRA `(.L_x_4) ;  /* 0x0000000000647947 */ /* 0x000fec0003800000 */
.L_x_3:
[----:B------:R-:W-:-:S14]  /*0360*/  DSETP.NE.AND P0, PT, R2, RZ, PT ;  /* 0x000000ff0200722a */ /* 0x000fdc0003f05000 */
[----:B------:R-:W-:Y:S05]  /*0370*/  @!P0 BRA `(.L_x_5) ;  /* 0x0000000000588947 */ /* 0x000fea0003800000 */
[----:B------:R-:W-:-:S13]  /*0380*/  ISETP.GE.AND P0, PT, R3, RZ, PT ;  /* 0x000000ff0300720c */ /* 0x000fda0003f06270 */
[----:B------:R-:W-:Y:S01]  /*0390*/  @!P0 MOV R6, 0x0 ;  /* 0x0000000000068802 */ /* 0x000fe20000000f00 */
[----:B------:R-:W-:Y:S01]  /*03a0*/  @!P0 IMAD.MOV.U32 R7, RZ, RZ, -0x80000 ;  /* 0xfff80000ff078424 */ /* 0x000fe200078e00ff */
[----:B------:R-:W-:Y:S06]  /*03b0*/  @!P0 BRA `(.L_x_4) ;  /* 0x00000000004c8947 */ /* 0x000fec0003800000 */
[----:B------:R-:W-:-:S13]  /*03c0*/  ISETP.GT.AND P0, PT, R3, 0x7fefffff, PT ;  /* 0x7fefffff0300780c */ /* 0x000fda0003f04270 */
[----:B------:R-:W-:Y:S05]  /*03d0*/  @P0 BRA `(.L_x_5) ;  /* 0x0000000000400947 */ /* 0x000fea0003800000 */
[----:B------:R-:W-:Y:S01]  /*03e0*/  DMUL R6, R2, 8.11296384146066816958e+31 ;  /* 0x4690000002067828 */ /* 0x000fe20000000000 */
[----:B------:R-:W-:Y:S01]  /*03f0*/  IMAD.MOV.U32 R8, RZ, RZ, RZ ;  /* 0x000000ffff087224 */ /* 0x000fe200078e00ff */
[----:B------:R-:W-:Y:S01]  /*0400*/  MOV R12, 0x0 ;  /* 0x00000000000c7802 */ /* 0x000fe20000000f00 */
[----:B------:R-:W-:-:S03]  /*0410*/  IMAD.MOV.U32 R13, RZ, RZ, 0x3fd80000 ;  /* 0x3fd80000ff0d7424 */ /* 0x000fc600078e00ff */
[----:B------:R-:W0:Y:S02]  /*0420*/  MUFU.RSQ64H R9, R7 ;  /* 0x0000000700097308 */ /* 0x000e240000001c00 */
[----:B0-----:R-:W-:-:S08]  /*0430*/  DMUL R10, R8, R8 ;  /* 0x00000008080a7228 */ /* 0x001fd00000000000 */
[----:B------:R-:W-:-:S08]  /*0440*/  DFMA R10, R6, -R10, 1 ;  /* 0x3ff00000060a742b */ /* 0x000fd0000000080a */
[----:B------:R-:W-:Y:S02]  /*0450*/  DFMA R12, R10, R12, 0.5 ;  /* 0x3fe000000a0c742b */ /* 0x000fe4000000000c */
[----:B------:R-:W-:-:S08]  /*0460*/  DMUL R10, R8, R10 ;  /* 0x0000000a080a7228 */ /* 0x000fd00000000000 */
[----:B------:R-:W-:-:S08]  /*0470*/  DFMA R10, R12, R10, R8 ;  /* 0x0000000a0c0a722b */ /* 0x000fd00000000008 */
[----:B------:R-:W-:Y:S02]  /*0480*/  DMUL R8, R6, R10 ;  /* 0x0000000a06087228 */ /* 0x000fe40000000000 */
[----:B------:R-:W-:-:S06]  /*0490*/  VIADD R11, R11, 0xfff00000 ;  /* 0xfff000000b0b7836 */ /* 0x000fcc0000000000 */
[----:B------:R-:W-:-:S08]  /*04a0*/  DFMA R12, R8, -R8, R6 ;  /* 0x80000008080c722b */ /* 0x000fd00000000006 */
[----:B------:R-:W-:-:S10]  /*04b0*/  DFMA R6, R10, R12, R8 ;  /* 0x0000000c0a06722b */ /* 0x000fd40000000008 */
[----:B------:R-:W-:Y:S01]  /*04c0*/  IADD3 R7, PT, PT, R7, -0x3500000, RZ ;  /* 0xfcb0000007077810 */ /* 0x000fe20007ffe0ff */
[----:B------:R-:W-:Y:S06]  /*04d0*/  BRA `(.L_x_4) ;  /* 0x0000000000047947 */ /* 0x000fec0003800000 */
.L_x_5:
[----:B------:R-:W-:-:S11]  /*04e0*/  DADD R6, R2, R2 ;  /* 0x0000000002067229 */ /* 0x000fd60000000002 */
.L_x_4:
[----:B------:R-:W-:Y:S05]  /*04f0*/  BSYNC.RECONVERGENT B1 ;  /* 0x0000000000017941 */ /* 0x000fea0003800200 */
.L_x_2:
[----:B------:R-:W-:-:S04]  /*0500*/  IMAD.MOV.U32 R5, RZ, RZ, 0x0 ;  /* 0x00000000ff057424 */ /* 0x000fc800078e00ff */
[----:B------:R-:W-:Y:S05]  /*0510*/  RET.REL.NODEC R4 `(_Z14calculateAreasiidPd) ;  /* 0xfffffff804b87950 */ /* 0x000fea0003c3ffff */
.L_x_6:
[----:B------:R-:W-:-:S00]  /*0520*/  BRA `(.L_x_6) ;  /* 0xfffffffc00fc7947 */ /* 0x000fc0000383ffff */
[----:B------:R-:W-:-:S00]  /*0530*/  NOP ;  /* 0x0000000000007918 */ /* 0x000fc00000000000 */
        /* <DEDUP_REMOVED lines=12> */
.L_x_7:


//--------------------- .nv.shared.reserved.0     --------------------------
	.section	.nv.shared.reserved.0,"aw",@nobits
	.weak		__nv_reservedSMEM_offset_0_alias
	.size		__nv_reservedSMEM_offset_0_alias, 0, 64
	.other		__nv_reservedSMEM_offset_0_alias,@"STO_CUDA_RESERVED_SHARED STV_DEFAULT"
__nv_reservedSMEM_offset_0_alias:
	.zero		0
	.zero		64


//--------------------- .nv.constant0._Z14calculateAreasiidPd --------------------------
	.section	.nv.constant0._Z14calculateAreasiidPd,"a",@progbits
	.sectionflags	@""
	.align	4
.nv.constant0._Z14calculateAreasiidPd:
	.zero		920


//--------------------- SYMBOLS --------------------------

	.type		.nv.reservedSmem.offset0,@object
	.size		.nv.reservedSmem.offset0,0x4
